//
// Generated by NVIDIA NVVM Compiler
//
// Compiler Build ID: CL-36424714
// Cuda compilation tools, release 13.0, V13.0.88
// Based on NVVM 20.0.0
//

.version 9.0
.target sm_100
.address_size 64

	// .globl	_Z12ifpairmabitePim

.visible .entry _Z12ifpairmabitePim(
	.param .u64 .ptr .align 1 _Z12ifpairmabitePim_param_0,
	.param .u64 _Z12ifpairmabitePim_param_1
)
{
	.reg .pred 	%p<2>;
	.reg .b32 	%r<5>;
	.reg .b64 	%rd<5>;

	ld.param.u64 	%rd2, [_Z12ifpairmabitePim_param_0];
	cvta.to.global.u64 	%rd3, %rd2;
	mov.u32 	%r2, %tid.x;
	mul.wide.u32 	%rd4, %r2, 4;
	add.s64 	%rd1, %rd3, %rd4;
	ld.global.u32 	%r1, [%rd1];
	and.b32  	%r3, %r1, 1;
	setp.eq.b32 	%p1, %r3, 1;
	@%p1 bra 	$L__BB0_2;
	shl.b32 	%r4, %r1, 1;
	st.global.u32 	[%rd1], %r4;
$L__BB0_2:
	ret;

}


// ===== COMPILED SASS (sm_100) =====

	.target	sm_100

	.elftype	@"ET_EXEC"


//--------------------- .note.nv.tkinfo           --------------------------
	.section	.note.nv.tkinfo,"",@"SHT_NOTE"
	.sectionflags	@"SHF_NOTE_NV_TKINFO"
	.tkinfo
        /*0018*/ 	.word	0x00000002
        /*0030*/ 	.string	""
        /*0030*/ 	.string	"ptxas"
        /*0030*/ 	.string	"Cuda compilation tools, release 13.0, V13.0.88"
        /*0030*/ 	.string	"Build cuda_13.0.r13.0/compiler.36424714_0"
        /*0030*/ 	.string	"-arch sm_100 -m 64 "



//--------------------- .note.nv.cuinfo           --------------------------
	.section	.note.nv.cuinfo,"",@"SHT_NOTE"
	.sectionflags	@"SHF_NOTE_NV_CUINFO"
        /*0018*/ 	.short	0x0002
        /*001a*/ 	.short	0x0064
        /*001c*/ 	.short	0x0082
	.zero		2


//--------------------- .nv.info                  --------------------------
	.section	.nv.info,"",@"SHT_CUDA_INFO"
	.align	4


	//----- nvinfo : EIATTR_REGCOUNT
	.align		4
        /*0000*/ 	.byte	0x04, 0x2f
        /*0002*/ 	.short	(.L_1 - .L_0)
	.align		4
.L_0:
        /*0004*/ 	.word	index@(_Z12ifpairmabitePim)
        /*0008*/ 	.word	0x00000008


	//----- nvinfo : EIATTR_FRAME_SIZE
	.align		4
.L_1:
        /*000c*/ 	.byte	0x04, 0x11
        /*000e*/ 	.short	(.L_3 - .L_2)
	.align		4
.L_2:
        /*0010*/ 	.word	index@(_Z12ifpairmabitePim)
        /*0014*/ 	.word	0x00000000


	//----- nvinfo : EIATTR_MIN_STACK_SIZE
	.align		4
.L_3:
        /*0018*/ 	.byte	0x04, 0x12
        /*001a*/ 	.short	(.L_5 - .L_4)
	.align		4
.L_4:
        /*001c*/ 	.word	index@(_Z12ifpairmabitePim)
        /*0020*/ 	.word	0x00000000
.L_5:


//--------------------- .nv.compat                --------------------------
	.section	.nv.compat,"",@"SHT_CUDA_COMPAT_INFO"
	.align	4
        /*0000*/ 	.byte	0x02, 0x09, 0x00, 0x00, 0x02, 0x02, 0x01, 0x00, 0x02, 0x05, 0x05, 0x00, 0x03, 0x07, 0x01, 0x01
        /*0010*/ 	.byte	0x02, 0x03, 0x00, 0x00, 0x02, 0x06, 0x01, 0x00, 0x04, 0x0b, 0x08, 0x00, 0x09, 0x00, 0x00, 0x00
        /*0020*/ 	.byte	0x00, 0x00, 0x00, 0x00


//--------------------- .nv.info._Z12ifpairmabitePim --------------------------
	.section	.nv.info._Z12ifpairmabitePim,"",@"SHT_CUDA_INFO"
	.sectionflags	@""
	.align	4


	//----- nvinfo : EIATTR_CUDA_API_VERSION
	.align		4
        /*0000*/ 	.byte	0x04, 0x37
        /*0002*/ 	.short	(.L_7 - .L_6)
.L_6:
        /*0004*/ 	.word	0x00000082


	//----- nvinfo : EIATTR_KPARAM_INFO
	.align		4
.L_7:
        /*0008*/ 	.byte	0x04, 0x17
        /*000a*/ 	.short	(.L_9 - .L_8)
.L_8:
        /*000c*/ 	.word	0x00000000
        /*0010*/ 	.short	0x0001
        /*0012*/ 	.short	0x0008
        /*0014*/ 	.byte	0x00, 0xf0, 0x21, 0x00


	//----- nvinfo : EIATTR_KPARAM_INFO
	.align		4
.L_9:
        /*0018*/ 	.byte	0x04, 0x17
        /*001a*/ 	.short	(.L_11 - .L_10)
.L_10:
        /*001c*/ 	.word	0x00000000
        /*0020*/ 	.short	0x0000
        /*0022*/ 	.short	0x0000
        /*0024*/ 	.byte	0x00, 0xf5, 0x21, 0x00


	//----- nvinfo : EIATTR_SPARSE_MMA_MASK
	.align		4
.L_11:
        /*0028*/ 	.byte	0x03, 0x50
        /*002a*/ 	.short	0x0000


	//----- nvinfo : EIATTR_MAXREG_COUNT
	.align		4
        /*002c*/ 	.byte	0x03, 0x1b
        /*002e*/ 	.short	0x00ff


	//----- nvinfo : EIATTR_MERCURY_ISA_VERSION
	.align		4
        /*0030*/ 	.byte	0x03, 0x5f
        /*0032*/ 	.short	0x0101


	//----- nvinfo : EIATTR_VRC_CTA_INIT_COUNT
	.align		4
        /*0034*/ 	.byte	0x02, 0x4a
	.zero		1
	.zero		1


	//----- nvinfo : EIATTR_EXIT_INSTR_OFFSETS
	.align		4
        /*0038*/ 	.byte	0x04, 0x1c
        /*003a*/ 	.short	(.L_13 - .L_12)


	//   ....[0]....
.L_12:
        /*003c*/ 	.word	0x00000080


	//   ....[1]....
        /*0040*/ 	.word	0x000000b0


	//----- nvinfo : EIATTR_CBANK_PARAM_SIZE
	.align		4
.L_13:
        /*0044*/ 	.byte	0x03, 0x19
        /*0046*/ 	.short	0x0010


	//----- nvinfo : EIATTR_PARAM_CBANK
	.align		4
        /*0048*/ 	.byte	0x04, 0x0a
        /*004a*/ 	.short	(.L_15 - .L_14)
	.align		4
.L_14:
        /*004c*/ 	.word	index@(.nv.constant0._Z12ifpairmabitePim)
        /*0050*/ 	.short	0x0380
        /*0052*/ 	.short	0x0010


	//----- nvinfo : EIATTR_SW_WAR
	.align		4
.L_15:
        /*0054*/ 	.byte	0x04, 0x36
        /*0056*/ 	.short	(.L_17 - .L_16)
.L_16:
        /*0058*/ 	.word	0x00000008
.L_17:


//--------------------- .nv.callgraph             --------------------------
	.section	.nv.callgraph,"",@"SHT_CUDA_CALLGRAPH"
	.align	4
	.sectionentsize	8
	.align		4
        /*0000*/ 	.word	0x00000000
	.align		4
        /*0004*/ 	.word	0xffffffff
	.align		4
        /*0008*/ 	.word	0x00000000
	.align		4
        /*000c*/ 	.word	0xfffffffe
	.align		4
        /*0010*/ 	.word	0x00000000
	.align		4
        /*0014*/ 	.word	0xfffffffd
	.align		4
        /*0018*/ 	.word	0x00000000
	.align		4
        /*001c*/ 	.word	0xfffffffc


//--------------------- .text._Z12ifpairmabitePim --------------------------
	.section	.text._Z12ifpairmabitePim,"ax",@progbits
	.align	128
        .global         _Z12ifpairmabitePim
        .type           _Z12ifpairmabitePim,@function
        .size           _Z12ifpairmabitePim,(.L_x_1 - _Z12ifpairmabitePim)
        .other          _Z12ifpairmabitePim,@"STO_CUDA_ENTRY STV_DEFAULT"
_Z12ifpairmabitePim:
.text._Z12ifpairmabitePim:
[----:B------:R-:W-:Y:S01]  /*0000*/  LDC R1, c[0x0][0x37c] ;  /* 0x0000df00ff017b82 */ /* 0x000fe20000000800 */
[----:B------:R-:W0:Y:S07]  /*0010*/  S2R R5, SR_TID.X ;  /* 0x0000000000057919 */ /* 0x000e2e0000002100 */
[----:B------:R-:W0:Y:S01]  /*0020*/  LDC.64 R2, c[0x0][0x380] ;  /* 0x0000e000ff027b82 */ /* 0x000e220000000a00 */
[----:B------:R-:W1:Y:S01]  /*0030*/  LDCU.64 UR4, c[0x0][0x358] ;  /* 0x00006b00ff0477ac */ /* 0x000e620008000a00 */
[----:B0-----:R-:W-:-:S05]  /*0040*/  IMAD.WIDE.U32 R2, R5, 0x4, R2 ;  /* 0x0000000405027825 */ /* 0x001fca00078e0002 */
[----:B-1----:R-:W2:Y:S02]  /*0050*/  LDG.E R0, desc[UR4][R2.64] ;  /* 0x0000000402007981 */ /* 0x002ea4000c1e1900 */
[----:B--2---:R-:W-:-:S04]  /*0060*/  LOP3.LUT R4, R0, 0x1, RZ, 0xc0, !PT ;  /* 0x0000000100047812 */ /* 0x004fc800078ec0ff */
[----:B------:R-:W-:-:S13]  /*0070*/  ISETP.NE.U32.AND P0, PT, R4, 0x1, PT ;  /* 0x000000010400780c */ /* 0x000fda0003f05070 */
[----:B------:R-:W-:Y:S05]  /*0080*/  @!P0 EXIT ;  /* 0x000000000000894d */ /* 0x000fea0003800000 */
[----:B------:R-:W-:-:S05]  /*0090*/  SHF.L.U32 R5, R0, 0x1, RZ ;  /* 0x0000000100057819 */ /* 0x000fca00000006ff */
[----:B------:R-:W-:Y:S01]  /*00a0*/  STG.E desc[UR4][R2.64], R5 ;  /* 0x0000000502007986 */ /* 0x000fe2000c101904 */
[----:B------:R-:W-:Y:S05]  /*00b0*/  EXIT ;  /* 0x000000000000794d */ /* 0x000fea0003800000 */
.L_x_0:
[----:B------:R-:W-:-:S00]  /*00c0*/  BRA `(.L_x_0) ;  /* 0xfffffffc00fc7947 */ /* 0x000fc0000383ffff */
[----:B------:R-:W-:-:S00]  /*00d0*/  NOP ;  /* 0x0000000000007918 */ /* 0x000fc00000000000 */
        /* <DEDUP_REMOVED lines=10> */
.L_x_1:


//--------------------- .nv.shared.reserved.0     --------------------------
	.section	.nv.shared.reserved.0,"aw",@nobits
	.weak		__nv_reservedSMEM_offset_0_alias
	.size		__nv_reservedSMEM_offset_0_alias, 0, 64
	.other		__nv_reservedSMEM_offset_0_alias,@"STO_CUDA_RESERVED_SHARED STV_DEFAULT"
__nv_reservedSMEM_offset_0_alias:
	.zero		0
	.zero		64


//--------------------- .nv.constant0._Z12ifpairmabitePim --------------------------
	.section	.nv.constant0._Z12ifpairmabitePim,"a",@progbits
	.sectionflags	@""
	.align	4
.nv.constant0._Z12ifpairmabitePim:
	.zero		912


//--------------------- SYMBOLS --------------------------

	.type		.nv.reservedSmem.offset0,@object
	.size		.nv.reservedSmem.offset0,0x4
